	.headerflags	@"EF_CUDA_TEXMODE_UNIFIED EF_CUDA_64BIT_ADDRESS EF_CUDA_ACCELERATORS EF_CUDA_SM90 EF_CUDA_VIRTUAL_SM(EF_CUDA_SM90)"
	.elftype	@"ET_EXEC"


//--------------------- .nv.info                  --------------------------
	.section	.nv.info,"",@"SHT_CUDA_INFO"
	.align	4


	//----- nvinfo : EIATTR_REGCOUNT
	.align		4
        /*0000*/ 	.byte	0x04, 0x2f
        /*0002*/ 	.short	(.L_3 - .L_2)
	.align		4
.L_2:
        /*0004*/ 	.word	index@(triton_poi_fused__native_batch_norm_legit_no_training_convolution_relu_41)
        /*0008*/ 	.word	0x00000016


	//----- nvinfo : EIATTR_MIN_STACK_SIZE
	.align		4
.L_3:
        /*000c*/ 	.byte	0x04, 0x12
        /*000e*/ 	.short	(.L_5 - .L_4)
	.align		4
.L_4:
        /*0010*/ 	.word	index@(triton_poi_fused__native_batch_norm_legit_no_training_convolution_relu_41)
        /*0014*/ 	.word	0x00000000


	//----- nvinfo : EIATTR_FRAME_SIZE
	.align		4
.L_5:
        /*0018*/ 	.byte	0x04, 0x11
        /*001a*/ 	.short	(.L_7 - .L_6)
	.align		4
.L_6:
        /*001c*/ 	.word	index@(triton_poi_fused__native_batch_norm_legit_no_training_convolution_relu_41)
        /*0020*/ 	.word	0x00000000


	//----- nvinfo : EIATTR_MIN_STACK_SIZE
	.align		4
.L_7:
        /*0024*/ 	.byte	0x04, 0x12
        /*0026*/ 	.short	(.L_9 - .L_8)
	.align		4
.L_8:
        /*0028*/ 	.word	index@(triton_poi_fused__native_batch_norm_legit_no_training_convolution_relu_41)
        /*002c*/ 	.word	0x00000000
.L_9:


//--------------------- .nv.info.triton_poi_fused__native_batch_norm_legit_no_training_convolution_relu_41 --------------------------
	.section	.nv.info.triton_poi_fused__native_batch_norm_legit_no_training_convolution_relu_41,"",@"SHT_CUDA_INFO"
	.sectionflags	@""
	.align	4


	//----- nvinfo : EIATTR_CUDA_API_VERSION
	.align		4
        /*0000*/ 	.byte	0x04, 0x37
        /*0002*/ 	.short	(.L_11 - .L_10)
.L_10:
        /*0004*/ 	.word	0x0000007c


	//----- nvinfo : EIATTR_KPARAM_INFO
	.align		4
.L_11:
        /*0008*/ 	.byte	0x04, 0x17
        /*000a*/ 	.short	(.L_13 - .L_12)
.L_12:
        /*000c*/ 	.word	0x00000000
        /*0010*/ 	.short	0x0007
        /*0012*/ 	.short	0x0038
        /*0014*/ 	.byte	0x00, 0xf0, 0x11, 0x00


	//----- nvinfo : EIATTR_KPARAM_INFO
	.align		4
.L_13:
        /*0018*/ 	.byte	0x04, 0x17
        /*001a*/ 	.short	(.L_15 - .L_14)
.L_14:
        /*001c*/ 	.word	0x00000000
        /*0020*/ 	.short	0x0006
        /*0022*/ 	.short	0x0030
        /*0024*/ 	.byte	0x00, 0xf4, 0x21, 0x00


	//----- nvinfo : EIATTR_KPARAM_INFO
	.align		4
.L_15:
        /*0028*/ 	.byte	0x04, 0x17
        /*002a*/ 	.short	(.L_17 - .L_16)
.L_16:
        /*002c*/ 	.word	0x00000000
        /*0030*/ 	.short	0x0005
        /*0032*/ 	.short	0x0028
        /*0034*/ 	.byte	0x00, 0xf4, 0x21, 0x00


	//----- nvinfo : EIATTR_KPARAM_INFO
	.align		4
.L_17:
        /*0038*/ 	.byte	0x04, 0x17
        /*003a*/ 	.short	(.L_19 - .L_18)
.L_18:
        /*003c*/ 	.word	0x00000000
        /*0040*/ 	.short	0x0004
        /*0042*/ 	.short	0x0020
        /*0044*/ 	.byte	0x00, 0xf4, 0x21, 0x00


	//----- nvinfo : EIATTR_KPARAM_INFO
	.align		4
.L_19:
        /*0048*/ 	.byte	0x04, 0x17
        /*004a*/ 	.short	(.L_21 - .L_20)
.L_20:
        /*004c*/ 	.word	0x00000000
        /*0050*/ 	.short	0x0003
        /*0052*/ 	.short	0x0018
        /*0054*/ 	.byte	0x00, 0xf4, 0x21, 0x00


	//----- nvinfo : EIATTR_KPARAM_INFO
	.align		4
.L_21:
        /*0058*/ 	.byte	0x04, 0x17
        /*005a*/ 	.short	(.L_23 - .L_22)
.L_22:
        /*005c*/ 	.word	0x00000000
        /*0060*/ 	.short	0x0002
        /*0062*/ 	.short	0x0010
        /*0064*/ 	.byte	0x00, 0xf4, 0x21, 0x00


	//----- nvinfo : EIATTR_KPARAM_INFO
	.align		4
.L_23:
        /*0068*/ 	.byte	0x04, 0x17
        /*006a*/ 	.short	(.L_25 - .L_24)
.L_24:
        /*006c*/ 	.word	0x00000000
        /*0070*/ 	.short	0x0001
        /*0072*/ 	.short	0x0008
        /*0074*/ 	.byte	0x00, 0xf4, 0x21, 0x00


	//----- nvinfo : EIATTR_KPARAM_INFO
	.align		4
.L_25:
        /*0078*/ 	.byte	0x04, 0x17
        /*007a*/ 	.short	(.L_27 - .L_26)
.L_26:
        /*007c*/ 	.word	0x00000000
        /*0080*/ 	.short	0x0000
        /*0082*/ 	.short	0x0000
        /*0084*/ 	.byte	0x00, 0xf4, 0x21, 0x00


	//----- nvinfo : EIATTR_SPARSE_MMA_MASK
	.align		4
.L_27:
        /*0088*/ 	.byte	0x03, 0x50
        /*008a*/ 	.short	0x0000


	//----- nvinfo : EIATTR_MAXREG_COUNT
	.align		4
        /*008c*/ 	.byte	0x03, 0x1b
        /*008e*/ 	.short	0x00ff


	//----- nvinfo : EIATTR_EXIT_INSTR_OFFSETS
	.align		4
        /*0090*/ 	.byte	0x04, 0x1c
        /*0092*/ 	.short	(.L_29 - .L_28)


	//   ....[0]....
.L_28:
        /*0094*/ 	.word	0x000003b0


	//----- nvinfo : EIATTR_REQNTID
	.align		4
.L_29:
        /*0098*/ 	.byte	0x04, 0x10
        /*009a*/ 	.short	(.L_31 - .L_30)
.L_30:
        /*009c*/ 	.word	0x00000100
        /*00a0*/ 	.word	0x00000001
        /*00a4*/ 	.word	0x00000001


	//----- nvinfo : EIATTR_CBANK_PARAM_SIZE
	.align		4
.L_31:
        /*00a8*/ 	.byte	0x03, 0x19
        /*00aa*/ 	.short	0x003c


	//----- nvinfo : EIATTR_PARAM_CBANK
	.align		4
        /*00ac*/ 	.byte	0x04, 0x0a
        /*00ae*/ 	.short	(.L_33 - .L_32)
	.align		4
.L_32:
        /*00b0*/ 	.word	index@(.nv.constant0.triton_poi_fused__native_batch_norm_legit_no_training_convolution_relu_41)
        /*00b4*/ 	.short	0x0210
        /*00b6*/ 	.short	0x003c


	//----- nvinfo : EIATTR_SW_WAR
	.align		4
.L_33:
        /*00b8*/ 	.byte	0x04, 0x36
        /*00ba*/ 	.short	(.L_35 - .L_34)
.L_34:
        /*00bc*/ 	.word	0x00000008
.L_35:


//--------------------- .nv.callgraph             --------------------------
	.section	.nv.callgraph,"",@"SHT_CUDA_CALLGRAPH"
	.align	4
	.sectionentsize	8
	.align		4
        /*0000*/ 	.word	0x00000000
	.align		4
        /*0004*/ 	.word	0xffffffff
	.align		4
        /*0008*/ 	.word	0x00000000
	.align		4
        /*000c*/ 	.word	0xfffffffe
	.align		4
        /*0010*/ 	.word	0x00000000
	.align		4
        /*0014*/ 	.word	0xfffffffd
	.align		4
        /*0018*/ 	.word	0x00000000
	.align		4
        /*001c*/ 	.word	0xfffffffc


//--------------------- .nv.constant4             --------------------------
	.section	.nv.constant4,"a",@progbits
	.align	8
	.align		8
.nv.constant4:
        /*0000*/ 	.dword	_$_str
	.align		8
        /*0008*/ 	.dword	_$_str_$_2


//--------------------- .text.triton_poi_fused__native_batch_norm_legit_no_training_convolution_relu_41 --------------------------
	.section	.text.triton_poi_fused__native_batch_norm_legit_no_training_convolution_relu_41,"ax",@progbits
	.align	128
        .global         triton_poi_fused__native_batch_norm_legit_no_training_convolution_relu_41
        .type           triton_poi_fused__native_batch_norm_legit_no_training_convolution_relu_41,@function
        .size           triton_poi_fused__native_batch_norm_legit_no_training_convolution_relu_41,(.L_x_1 - triton_poi_fused__native_batch_norm_legit_no_training_convolution_relu_41)
        .other          triton_poi_fused__native_batch_norm_legit_no_training_convolution_relu_41,@"STO_CUDA_ENTRY STV_DEFAULT"
triton_poi_fused__native_batch_norm_legit_no_training_convolution_relu_41:
.text.triton_poi_fused__native_batch_norm_legit_no_training_convolution_relu_41:
[----:B------:R-:W-:Y:S01]  /*0000*/  LDC R1, c[0x0][0x28] ;  /* 0x00000a00ff017b82 */ /* 0x000fe20000000800 */
[----:B------:R-:W1:Y:S07]  /*0010*/  S2R R0, SR_TID.X ;  /* 0x0000000000007919 */ /* 0x000e6e0000002100 */
[----:B------:R-:W2:Y:S01]  /*0020*/  LDC.64 R14, c[0x0][0x228] ;  /* 0x00008a00ff0e7b82 */ /* 0x000ea20000000a00 */
[----:B------:R-:W-:Y:S01]  /*0030*/  ULDC.64 UR4, c[0x0][0x208] ;  /* 0x0000820000047ab9 */ /* 0x000fe20000000a00 */
[----:B------:R-:W3:Y:S06]  /*0040*/  S2R R5, SR_CTAID.X ;  /* 0x0000000000057919 */ /* 0x000eec0000002500 */
[----:B------:R-:W4:Y:S08]  /*0050*/  LDC.64 R10, c[0x0][0x218] ;  /* 0x00008600ff0a7b82 */ /* 0x000f300000000a00 */
[----:B------:R-:W5:Y:S08]  /*0060*/  LDC.64 R12, c[0x0][0x220] ;  /* 0x00008800ff0c7b82 */ /* 0x000f700000000a00 */
[----:B------:R-:W5:Y:S01]  /*0070*/  LDC.64 R16, c[0x0][0x230] ;  /* 0x00008c00ff107b82 */ /* 0x000f620000000a00 */
[----:B-1----:R-:W-:-:S02]  /*0080*/  SHF.L.U32 R0, R0, 0x1, RZ ;  /* 0x0000000100007819 */ /* 0x002fc400000006ff */
[----:B---3--:R-:W-:Y:S02]  /*0090*/  SHF.R.S32.HI R3, RZ, 0x16, R5 ;  /* 0x00000016ff037819 */ /* 0x008fe40000011405 */
[----:B------:R-:W-:Y:S02]  /*00a0*/  LOP3.LUT R0, R0, 0x1fe, RZ, 0xc0, !PT ;  /* 0x000001fe00007812 */ /* 0x000fe400078ec0ff */
[----:B------:R-:W-:Y:S02]  /*00b0*/  SGXT R3, R3, 0x1 ;  /* 0x000000010303781a */ /* 0x000fe40000000200 */
[----:B------:R-:W-:Y:S02]  /*00c0*/  LEA R0, R5, R0, 0x9 ;  /* 0x0000000005007211 */ /* 0x000fe400078e48ff */
[----:B------:R-:W1:Y:S02]  /*00d0*/  LDC.64 R4, c[0x0][0x238] ;  /* 0x00008e00ff047b82 */ /* 0x000e640000000a00 */
[----:B------:R-:W-:-:S04]  /*00e0*/  LEA.HI R3, R3, R0, RZ, 0xa ;  /* 0x0000000003037211 */ /* 0x000fc800078f50ff */
[----:B------:R-:W-:-:S04]  /*00f0*/  SHF.R.S32.HI R3, RZ, 0xa, R3 ;  /* 0x0000000aff037819 */ /* 0x000fc80000011403 */
[----:B------:R-:W-:-:S04]  /*0100*/  LEA.HI R2, R3, R3, RZ, 0x7 ;  /* 0x0000000303027211 */ /* 0x000fc800078f38ff */
[----:B------:R-:W-:-:S04]  /*0110*/  LOP3.LUT R2, R2, 0xffffff80, RZ, 0xc0, !PT ;  /* 0xffffff8002027812 */ /* 0x000fc800078ec0ff */
[----:B------:R-:W-:Y:S02]  /*0120*/  IADD3 R19, R3, -R2, RZ ;  /* 0x8000000203137210 */ /* 0x000fe40007ffe0ff */
[----:B------:R-:W3:Y:S03]  /*0130*/  LDC.64 R2, c[0x0][0x210] ;  /* 0x00008400ff027b82 */ /* 0x000ee60000000a00 */
[----:B--2---:R-:W-:-:S05]  /*0140*/  IMAD.WIDE R14, R19, 0x4, R14 ;  /* 0x00000004130e7825 */ /* 0x004fca00078e020e */
[----:B------:R2:W2:Y:S01]  /*0150*/  LDG.E.EL R18, desc[UR4][R14.64] ;  /* 0x000000040e127981 */ /* 0x0004a2000c2e1900 */
[----:B----4-:R-:W-:-:S04]  /*0160*/  IMAD.WIDE R10, R19, 0x4, R10 ;  /* 0x00000004130a7825 */ /* 0x010fc800078e020a */
[----:B-----5:R-:W-:Y:S01]  /*0170*/  IMAD.WIDE R12, R19, 0x4, R12 ;  /* 0x00000004130c7825 */ /* 0x020fe200078e020c */
[----:B------:R4:W5:Y:S04]  /*0180*/  LDG.E.EL R8, desc[UR4][R10.64] ;  /* 0x000000040a087981 */ /* 0x000968000c2e1900 */
[----:B------:R-:W5:Y:S01]  /*0190*/  LDG.E.EL R9, desc[UR4][R12.64] ;  /* 0x000000040c097981 */ /* 0x000f62000c2e1900 */
[----:B---3--:R-:W-:-:S05]  /*01a0*/  IMAD.WIDE R2, R0, 0x4, R2 ;  /* 0x0000000400027825 */ /* 0x008fca00078e0202 */
[----:B------:R-:W5:Y:S01]  /*01b0*/  LDG.E.64 R6, desc[UR4][R2.64] ;  /* 0x0000000402067981 */ /* 0x000f62000c1e1b00 */
[----:B0-2---:R-:W-:-:S04]  /*01c0*/  IMAD.WIDE R14, R19, 0x4, R16 ;  /* 0x00000004130e7825 */ /* 0x005fc800078e0210 */
[----:B-1----:R-:W-:Y:S02]  /*01d0*/  IMAD.WIDE R16, R19, 0x4, R4 ;  /* 0x0000000413107825 */ /* 0x002fe400078e0204 */
[----:B------:R-:W2:Y:S01]  /*01e0*/  LDG.E.EL R14, desc[UR4][R14.64] ;  /* 0x000000040e0e7981 */ /* 0x000ea2000c2e1900 */
[----:B----4-:R-:W-:Y:S01]  /*01f0*/  HFMA2.MMA R10, -RZ, RZ, 1.625, 0 ;  /* 0x3e800000ff0a7435 */ /* 0x010fe200000001ff */
[----:B------:R-:W0:Y:S02]  /*0200*/  LDC.64 R4, c[0x0][0x240] ;  /* 0x00009000ff047b82 */ /* 0x000e240000000a00 */
[----:B------:R-:W2:Y:S01]  /*0210*/  LDG.E.EL R17, desc[UR4][R16.64] ;  /* 0x0000000410117981 */ /* 0x000ea2000c2e1900 */
[----:B0-----:R-:W-:-:S04]  /*0220*/  IMAD.WIDE R4, R0, 0x4, R4 ;  /* 0x0000000400047825 */ /* 0x001fc800078e0204 */
[----:B------:R-:W-:-:S04]  /*0230*/  FADD R18, R18, 9.9999997473787516356e-06 ;  /* 0x3727c5ac12127421 */ /* 0x000fc80000000000 */
[----:B------:R-:W0:Y:S02]  /*0240*/  MUFU.SQRT R19, R18 ;  /* 0x0000001200137308 */ /* 0x000e240000002000 */
[C---:B0-----:R-:W-:Y:S02]  /*0250*/  FSETP.GT.AND P0, PT, R19.reuse, 8.50705917302346158658e+37, PT ;  /* 0x7e8000001300780b */ /* 0x041fe40003f04000 */
[----:B------:R-:W-:-:S11]  /*0260*/  FSETP.GEU.AND P1, PT, R19, 1.175494350822287508e-38, PT ;  /* 0x008000001300780b */ /* 0x000fd60003f2e000 */
[----:B------:R-:W-:-:S04]  /*0270*/  @P0 FMUL R19, R19, 0.25 ;  /* 0x3e80000013130820 */ /* 0x000fc80000400000 */
[----:B------:R-:W-:-:S06]  /*0280*/  @!P1 FMUL R19, R19, 16777216 ;  /* 0x4b80000013139820 */ /* 0x000fcc0000400000 */
[----:B------:R-:W0:Y:S01]  /*0290*/  MUFU.RCP R19, R19 ;  /* 0x0000001300137308 */ /* 0x000e220000001000 */
[----:B------:R-:W-:Y:S01]  /*02a0*/  FSEL R10, R10, 1, P0 ;  /* 0x3f8000000a0a7808 */ /* 0x000fe20000000000 */
[--C-:B-----5:R-:W-:Y:S01]  /*02b0*/  FADD R6, R6, R8.reuse ;  /* 0x0000000806067221 */ /* 0x120fe20000000000 */
[----:B------:R-:W-:-:S03]  /*02c0*/  FADD R7, R7, R8 ;  /* 0x0000000807077221 */ /* 0x000fc60000000000 */
[----:B------:R-:W-:Y:S01]  /*02d0*/  @!P1 FMUL R10, R10, 16777216 ;  /* 0x4b8000000a0a9820 */ /* 0x000fe20000400000 */
[C---:B------:R-:W-:Y:S01]  /*02e0*/  FADD R8, -R9.reuse, R6 ;  /* 0x0000000609087221 */ /* 0x040fe20000000100 */
[----:B------:R-:W-:Y:S02]  /*02f0*/  FADD R9, -R9, R7 ;  /* 0x0000000709097221 */ /* 0x000fe40000000100 */
[----:B0-----:R-:W-:-:S04]  /*0300*/  FMUL R10, R19, R10 ;  /* 0x0000000a130a7220 */ /* 0x001fc80000400000 */
[-C--:B------:R-:W-:Y:S01]  /*0310*/  FMUL R8, R8, R10.reuse ;  /* 0x0000000a08087220 */ /* 0x080fe20000400000 */
[----:B------:R-:W-:-:S03]  /*0320*/  FMUL R10, R9, R10 ;  /* 0x0000000a090a7220 */ /* 0x000fc60000400000 */
[C-C-:B--2---:R-:W-:Y:S01]  /*0330*/  FFMA R8, R14.reuse, R8, R17.reuse ;  /* 0x000000080e087223 */ /* 0x144fe20000000011 */
[----:B------:R-:W-:-:S04]  /*0340*/  FFMA R10, R14, R10, R17 ;  /* 0x0000000a0e0a7223 */ /* 0x000fc80000000011 */
[----:B------:R-:W-:Y:S02]  /*0350*/  FSETP.GEU.AND P0, PT, R8, RZ, PT ;  /* 0x000000ff0800720b */ /* 0x000fe40003f0e000 */
[----:B------:R-:W-:Y:S02]  /*0360*/  FSETP.GEU.AND P1, PT, R10, RZ, PT ;  /* 0x000000ff0a00720b */ /* 0x000fe40003f2e000 */
[----:B------:R-:W-:Y:S02]  /*0370*/  FSEL R8, R8, RZ, P0 ;  /* 0x000000ff08087208 */ /* 0x000fe40000000000 */
[----:B------:R-:W-:Y:S01]  /*0380*/  FSEL R9, R10, RZ, P1 ;  /* 0x000000ff0a097208 */ /* 0x000fe20000800000 */
[----:B------:R-:W-:Y:S04]  /*0390*/  STG.E.64 desc[UR4][R2.64], R6 ;  /* 0x0000000602007986 */ /* 0x000fe8000c101b04 */
[----:B------:R-:W-:Y:S01]  /*03a0*/  STG.E.64 desc[UR4][R4.64], R8 ;  /* 0x0000000804007986 */ /* 0x000fe2000c101b04 */
[----:B------:R-:W-:Y:S05]  /*03b0*/  EXIT ;  /* 0x000000000000794d */ /* 0x000fea0003800000 */
.L_x_0:
[----:B------:R-:W-:-:S00]  /*03c0*/  BRA `(.L_x_0) ;  /* 0xfffffffc00fc7947 */ /* 0x000fc0000383ffff */
[----:B------:R-:W-:-:S00]  /*03d0*/  NOP ;  /* 0x0000000000007918 */ /* 0x000fc00000000000 */
        /* <DEDUP_REMOVED lines=10> */
.L_x_1:


//--------------------- .nv.global.init           --------------------------
	.section	.nv.global.init,"aw",@progbits
.nv.global.init:
	.type		_$_str,@object
	.size		_$_str,(_$_str_$_2 - _$_str)
_$_str:
        /*0000*/ 	.byte	0x5f, 0x5f, 0x43, 0x55, 0x44, 0x41, 0x5f, 0x46, 0x54, 0x5a, 0x00
	.type		_$_str_$_2,@object
	.size		_$_str_$_2,(.L_1 - _$_str_$_2)
_$_str_$_2:
        /*000b*/ 	.byte	0x5f, 0x5f, 0x43, 0x55, 0x44, 0x41, 0x5f, 0x50, 0x52, 0x45, 0x43, 0x5f, 0x53, 0x51, 0x52, 0x54
        /*001b*/ 	.byte	0x00
.L_1:


//--------------------- .nv.constant0.triton_poi_fused__native_batch_norm_legit_no_training_convolution_relu_41 --------------------------
	.section	.nv.constant0.triton_poi_fused__native_batch_norm_legit_no_training_convolution_relu_41,"a",@progbits
	.sectionflags	@""
	.align	4
.nv.constant0.triton_poi_fused__native_batch_norm_legit_no_training_convolution_relu_41:
	.zero		588
